//
// Generated by NVIDIA NVVM Compiler
//
// Compiler Build ID: CL-36424714
// Cuda compilation tools, release 13.0, V13.0.88
// Based on NVVM 20.0.0
//

.version 9.0
.target sm_100
.address_size 64

	// .globl	_Z10sommaarrayPfS_S_

.visible .entry _Z10sommaarrayPfS_S_(
	.param .u64 .ptr .align 1 _Z10sommaarrayPfS_S__param_0,
	.param .u64 .ptr .align 1 _Z10sommaarrayPfS_S__param_1,
	.param .u64 .ptr .align 1 _Z10sommaarrayPfS_S__param_2
)
{
	.reg .b32 	%r<2>;
	.reg .b32 	%f<4>;
	.reg .b64 	%rd<11>;

	ld.param.u64 	%rd1, [_Z10sommaarrayPfS_S__param_0];
	ld.param.u64 	%rd2, [_Z10sommaarrayPfS_S__param_1];
	ld.param.u64 	%rd3, [_Z10sommaarrayPfS_S__param_2];
	cvta.to.global.u64 	%rd4, %rd3;
	cvta.to.global.u64 	%rd5, %rd2;
	cvta.to.global.u64 	%rd6, %rd1;
	mov.u32 	%r1, %tid.x;
	mul.wide.u32 	%rd7, %r1, 4;
	add.s64 	%rd8, %rd6, %rd7;
	ld.global.f32 	%f1, [%rd8];
	add.s64 	%rd9, %rd5, %rd7;
	ld.global.f32 	%f2, [%rd9];
	add.f32 	%f3, %f1, %f2;
	add.s64 	%rd10, %rd4, %rd7;
	st.global.f32 	[%rd10], %f3;
	ret;

}


// ===== COMPILED SASS (sm_100) =====

	.target	sm_100

	.elftype	@"ET_EXEC"


//--------------------- .note.nv.tkinfo           --------------------------
	.section	.note.nv.tkinfo,"",@"SHT_NOTE"
	.sectionflags	@"SHF_NOTE_NV_TKINFO"
	.tkinfo
        /*0018*/ 	.word	0x00000002
        /*0030*/ 	.string	""
        /*0030*/ 	.string	"ptxas"
        /*0030*/ 	.string	"Cuda compilation tools, release 13.0, V13.0.88"
        /*0030*/ 	.string	"Build cuda_13.0.r13.0/compiler.36424714_0"
        /*0030*/ 	.string	"-arch sm_100 -m 64 "



//--------------------- .note.nv.cuinfo           --------------------------
	.section	.note.nv.cuinfo,"",@"SHT_NOTE"
	.sectionflags	@"SHF_NOTE_NV_CUINFO"
        /*0018*/ 	.short	0x0002
        /*001a*/ 	.short	0x0064
        /*001c*/ 	.short	0x0082
	.zero		2


//--------------------- .nv.info                  --------------------------
	.section	.nv.info,"",@"SHT_CUDA_INFO"
	.align	4


	//----- nvinfo : EIATTR_REGCOUNT
	.align		4
        /*0000*/ 	.byte	0x04, 0x2f
        /*0002*/ 	.short	(.L_1 - .L_0)
	.align		4
.L_0:
        /*0004*/ 	.word	index@(_Z10sommaarrayPfS_S_)
        /*0008*/ 	.word	0x0000000c


	//----- nvinfo : EIATTR_FRAME_SIZE
	.align		4
.L_1:
        /*000c*/ 	.byte	0x04, 0x11
        /*000e*/ 	.short	(.L_3 - .L_2)
	.align		4
.L_2:
        /*0010*/ 	.word	index@(_Z10sommaarrayPfS_S_)
        /*0014*/ 	.word	0x00000000


	//----- nvinfo : EIATTR_MIN_STACK_SIZE
	.align		4
.L_3:
        /*0018*/ 	.byte	0x04, 0x12
        /*001a*/ 	.short	(.L_5 - .L_4)
	.align		4
.L_4:
        /*001c*/ 	.word	index@(_Z10sommaarrayPfS_S_)
        /*0020*/ 	.word	0x00000000
.L_5:


//--------------------- .nv.compat                --------------------------
	.section	.nv.compat,"",@"SHT_CUDA_COMPAT_INFO"
	.align	4
        /*0000*/ 	.byte	0x02, 0x09, 0x00, 0x00, 0x02, 0x02, 0x01, 0x00, 0x02, 0x05, 0x05, 0x00, 0x03, 0x07, 0x01, 0x01
        /*0010*/ 	.byte	0x02, 0x03, 0x00, 0x00, 0x02, 0x06, 0x01, 0x00, 0x04, 0x0b, 0x08, 0x00, 0x09, 0x00, 0x00, 0x00
        /*0020*/ 	.byte	0x00, 0x00, 0x00, 0x00


//--------------------- .nv.info._Z10sommaarrayPfS_S_ --------------------------
	.section	.nv.info._Z10sommaarrayPfS_S_,"",@"SHT_CUDA_INFO"
	.sectionflags	@""
	.align	4


	//----- nvinfo : EIATTR_CUDA_API_VERSION
	.align		4
        /*0000*/ 	.byte	0x04, 0x37
        /*0002*/ 	.short	(.L_7 - .L_6)
.L_6:
        /*0004*/ 	.word	0x00000082


	//----- nvinfo : EIATTR_KPARAM_INFO
	.align		4
.L_7:
        /*0008*/ 	.byte	0x04, 0x17
        /*000a*/ 	.short	(.L_9 - .L_8)
.L_8:
        /*000c*/ 	.word	0x00000000
        /*0010*/ 	.short	0x0002
        /*0012*/ 	.short	0x0010
        /*0014*/ 	.byte	0x00, 0xf5, 0x21, 0x00


	//----- nvinfo : EIATTR_KPARAM_INFO
	.align		4
.L_9:
        /*0018*/ 	.byte	0x04, 0x17
        /*001a*/ 	.short	(.L_11 - .L_10)
.L_10:
        /*001c*/ 	.word	0x00000000
        /*0020*/ 	.short	0x0001
        /*0022*/ 	.short	0x0008
        /*0024*/ 	.byte	0x00, 0xf5, 0x21, 0x00


	//----- nvinfo : EIATTR_KPARAM_INFO
	.align		4
.L_11:
        /*0028*/ 	.byte	0x04, 0x17
        /*002a*/ 	.short	(.L_13 - .L_12)
.L_12:
        /*002c*/ 	.word	0x00000000
        /*0030*/ 	.short	0x0000
        /*0032*/ 	.short	0x0000
        /*0034*/ 	.byte	0x00, 0xf5, 0x21, 0x00


	//----- nvinfo : EIATTR_SPARSE_MMA_MASK
	.align		4
.L_13:
        /*0038*/ 	.byte	0x03, 0x50
        /*003a*/ 	.short	0x0000


	//----- nvinfo : EIATTR_MAXREG_COUNT
	.align		4
        /*003c*/ 	.byte	0x03, 0x1b
        /*003e*/ 	.short	0x00ff


	//----- nvinfo : EIATTR_MERCURY_ISA_VERSION
	.align		4
        /*0040*/ 	.byte	0x03, 0x5f
        /*0042*/ 	.short	0x0101


	//----- nvinfo : EIATTR_VRC_CTA_INIT_COUNT
	.align		4
        /*0044*/ 	.byte	0x02, 0x4a
	.zero		1
	.zero		1


	//----- nvinfo : EIATTR_EXIT_INSTR_OFFSETS
	.align		4
        /*0048*/ 	.byte	0x04, 0x1c
        /*004a*/ 	.short	(.L_15 - .L_14)


	//   ....[0]....
.L_14:
        /*004c*/ 	.word	0x000000d0


	//----- nvinfo : EIATTR_CBANK_PARAM_SIZE
	.align		4
.L_15:
        /*0050*/ 	.byte	0x03, 0x19
        /*0052*/ 	.short	0x0018


	//----- nvinfo : EIATTR_PARAM_CBANK
	.align		4
        /*0054*/ 	.byte	0x04, 0x0a
        /*0056*/ 	.short	(.L_17 - .L_16)
	.align		4
.L_16:
        /*0058*/ 	.word	index@(.nv.constant0._Z10sommaarrayPfS_S_)
        /*005c*/ 	.short	0x0380
        /*005e*/ 	.short	0x0018


	//----- nvinfo : EIATTR_SW_WAR
	.align		4
.L_17:
        /*0060*/ 	.byte	0x04, 0x36
        /*0062*/ 	.short	(.L_19 - .L_18)
.L_18:
        /*0064*/ 	.word	0x00000008
.L_19:


//--------------------- .nv.callgraph             --------------------------
	.section	.nv.callgraph,"",@"SHT_CUDA_CALLGRAPH"
	.align	4
	.sectionentsize	8
	.align		4
        /*0000*/ 	.word	0x00000000
	.align		4
        /*0004*/ 	.word	0xffffffff
	.align		4
        /*0008*/ 	.word	0x00000000
	.align		4
        /*000c*/ 	.word	0xfffffffe
	.align		4
        /*0010*/ 	.word	0x00000000
	.align		4
        /*0014*/ 	.word	0xfffffffd
	.align		4
        /*0018*/ 	.word	0x00000000
	.align		4
        /*001c*/ 	.word	0xfffffffc


//--------------------- .text._Z10sommaarrayPfS_S_ --------------------------
	.section	.text._Z10sommaarrayPfS_S_,"ax",@progbits
	.align	128
        .global         _Z10sommaarrayPfS_S_
        .type           _Z10sommaarrayPfS_S_,@function
        .size           _Z10sommaarrayPfS_S_,(.L_x_1 - _Z10sommaarrayPfS_S_)
        .other          _Z10sommaarrayPfS_S_,@"STO_CUDA_ENTRY STV_DEFAULT"
_Z10sommaarrayPfS_S_:
.text._Z10sommaarrayPfS_S_:
[----:B------:R-:W-:Y:S01]  /*0000*/  LDC R1, c[0x0][0x37c] ;  /* 0x0000df00ff017b82 */ /* 0x000fe20000000800 */
[----:B------:R-:W0:Y:S07]  /*0010*/  S2R R9, SR_TID.X ;  /* 0x0000000000097919 */ /* 0x000e2e0000002100 */
[----:B------:R-:W0:Y:S01]  /*0020*/  LDC.64 R2, c[0x0][0x380] ;  /* 0x0000e000ff027b82 */ /* 0x000e220000000a00 */
[----:B------:R-:W1:Y:S07]  /*0030*/  LDCU.64 UR4, c[0x0][0x358] ;  /* 0x00006b00ff0477ac */ /* 0x000e6e0008000a00 */
[----:B------:R-:W2:Y:S08]  /*0040*/  LDC.64 R4, c[0x0][0x388] ;  /* 0x0000e200ff047b82 */ /* 0x000eb00000000a00 */
[----:B------:R-:W3:Y:S01]  /*0050*/  LDC.64 R6, c[0x0][0x390] ;  /* 0x0000e400ff067b82 */ /* 0x000ee20000000a00 */
[----:B0-----:R-:W-:-:S04]  /*0060*/  IMAD.WIDE.U32 R2, R9, 0x4, R2 ;  /* 0x0000000409027825 */ /* 0x001fc800078e0002 */
[C---:B--2---:R-:W-:Y:S02]  /*0070*/  IMAD.WIDE.U32 R4, R9.reuse, 0x4, R4 ;  /* 0x0000000409047825 */ /* 0x044fe400078e0004 */
[----:B-1----:R-:W2:Y:S04]  /*0080*/  LDG.E R2, desc[UR4][R2.64] ;  /* 0x0000000402027981 */ /* 0x002ea8000c1e1900 */
[----:B------:R-:W2:Y:S01]  /*0090*/  LDG.E R5, desc[UR4][R4.64] ;  /* 0x0000000404057981 */ /* 0x000ea2000c1e1900 */
[----:B---3--:R-:W-:-:S04]  /*00a0*/  IMAD.WIDE.U32 R6, R9, 0x4, R6 ;  /* 0x0000000409067825 */ /* 0x008fc800078e0006 */
[----:B--2---:R-:W-:-:S05]  /*00b0*/  FADD R9, R2, R5 ;  /* 0x0000000502097221 */ /* 0x004fca0000000000 */
[----:B------:R-:W-:Y:S01]  /*00c0*/  STG.E desc[UR4][R6.64], R9 ;  /* 0x0000000906007986 */ /* 0x000fe2000c101904 */
[----:B------:R-:W-:Y:S05]  /*00d0*/  EXIT ;  /* 0x000000000000794d */ /* 0x000fea0003800000 */
.L_x_0:
[----:B------:R-:W-:-:S00]  /*00e0*/  BRA `(.L_x_0) ;  /* 0xfffffffc00fc7947 */ /* 0x000fc0000383ffff */
[----:B------:R-:W-:-:S00]  /*00f0*/  NOP ;  /* 0x0000000000007918 */ /* 0x000fc00000000000 */
        /* <DEDUP_REMOVED lines=8> */
.L_x_1:


//--------------------- .nv.shared.reserved.0     --------------------------
	.section	.nv.shared.reserved.0,"aw",@nobits
	.weak		__nv_reservedSMEM_offset_0_alias
	.size		__nv_reservedSMEM_offset_0_alias, 0, 64
	.other		__nv_reservedSMEM_offset_0_alias,@"STO_CUDA_RESERVED_SHARED STV_DEFAULT"
__nv_reservedSMEM_offset_0_alias:
	.zero		0
	.zero		64


//--------------------- .nv.constant0._Z10sommaarrayPfS_S_ --------------------------
	.section	.nv.constant0._Z10sommaarrayPfS_S_,"a",@progbits
	.sectionflags	@""
	.align	4
.nv.constant0._Z10sommaarrayPfS_S_:
	.zero		920


//--------------------- SYMBOLS --------------------------

	.type		.nv.reservedSmem.offset0,@object
	.size		.nv.reservedSmem.offset0,0x4
